//
// Generated by NVIDIA NVVM Compiler
//
// Compiler Build ID: CL-36424714
// Cuda compilation tools, release 13.0, V13.0.88
// Based on NVVM 20.0.0
//

.version 9.0
.target sm_100
.address_size 64

	// .globl	_Z15vectorAddPinnedPiS_S_i

.visible .entry _Z15vectorAddPinnedPiS_S_i(
	.param .u64 .ptr .align 1 _Z15vectorAddPinnedPiS_S_i_param_0,
	.param .u64 .ptr .align 1 _Z15vectorAddPinnedPiS_S_i_param_1,
	.param .u64 .ptr .align 1 _Z15vectorAddPinnedPiS_S_i_param_2,
	.param .u32 _Z15vectorAddPinnedPiS_S_i_param_3
)
{
	.reg .pred 	%p<2>;
	.reg .b32 	%r<9>;
	.reg .b64 	%rd<11>;

	ld.param.u64 	%rd1, [_Z15vectorAddPinnedPiS_S_i_param_0];
	ld.param.u64 	%rd2, [_Z15vectorAddPinnedPiS_S_i_param_1];
	ld.param.u64 	%rd3, [_Z15vectorAddPinnedPiS_S_i_param_2];
	ld.param.u32 	%r2, [_Z15vectorAddPinnedPiS_S_i_param_3];
	mov.u32 	%r3, %tid.x;
	mov.u32 	%r4, %ctaid.x;
	mov.u32 	%r5, %ntid.x;
	mad.lo.s32 	%r1, %r4, %r5, %r3;
	setp.ge.s32 	%p1, %r1, %r2;
	@%p1 bra 	$L__BB0_2;
	cvta.to.global.u64 	%rd4, %rd2;
	cvta.to.global.u64 	%rd5, %rd3;
	cvta.to.global.u64 	%rd6, %rd1;
	mul.wide.s32 	%rd7, %r1, 4;
	add.s64 	%rd8, %rd4, %rd7;
	ld.global.u32 	%r6, [%rd8];
	add.s64 	%rd9, %rd5, %rd7;
	ld.global.u32 	%r7, [%rd9];
	add.s32 	%r8, %r7, %r6;
	add.s64 	%rd10, %rd6, %rd7;
	st.global.u32 	[%rd10], %r8;
$L__BB0_2:
	ret;

}


// ===== COMPILED SASS (sm_100) =====

	.target	sm_100

	.elftype	@"ET_EXEC"


//--------------------- .note.nv.tkinfo           --------------------------
	.section	.note.nv.tkinfo,"",@"SHT_NOTE"
	.sectionflags	@"SHF_NOTE_NV_TKINFO"
	.tkinfo
        /*0018*/ 	.word	0x00000002
        /*0030*/ 	.string	""
        /*0030*/ 	.string	"ptxas"
        /*0030*/ 	.string	"Cuda compilation tools, release 13.0, V13.0.88"
        /*0030*/ 	.string	"Build cuda_13.0.r13.0/compiler.36424714_0"
        /*0030*/ 	.string	"-arch sm_100 -m 64 "



//--------------------- .note.nv.cuinfo           --------------------------
	.section	.note.nv.cuinfo,"",@"SHT_NOTE"
	.sectionflags	@"SHF_NOTE_NV_CUINFO"
        /*0018*/ 	.short	0x0002
        /*001a*/ 	.short	0x0064
        /*001c*/ 	.short	0x0082
	.zero		2


//--------------------- .nv.info                  --------------------------
	.section	.nv.info,"",@"SHT_CUDA_INFO"
	.align	4


	//----- nvinfo : EIATTR_REGCOUNT
	.align		4
        /*0000*/ 	.byte	0x04, 0x2f
        /*0002*/ 	.short	(.L_1 - .L_0)
	.align		4
.L_0:
        /*0004*/ 	.word	index@(_Z15vectorAddPinnedPiS_S_i)
        /*0008*/ 	.word	0x0000000c


	//----- nvinfo : EIATTR_FRAME_SIZE
	.align		4
.L_1:
        /*000c*/ 	.byte	0x04, 0x11
        /*000e*/ 	.short	(.L_3 - .L_2)
	.align		4
.L_2:
        /*0010*/ 	.word	index@(_Z15vectorAddPinnedPiS_S_i)
        /*0014*/ 	.word	0x00000000


	//----- nvinfo : EIATTR_MIN_STACK_SIZE
	.align		4
.L_3:
        /*0018*/ 	.byte	0x04, 0x12
        /*001a*/ 	.short	(.L_5 - .L_4)
	.align		4
.L_4:
        /*001c*/ 	.word	index@(_Z15vectorAddPinnedPiS_S_i)
        /*0020*/ 	.word	0x00000000
.L_5:


//--------------------- .nv.compat                --------------------------
	.section	.nv.compat,"",@"SHT_CUDA_COMPAT_INFO"
	.align	4
        /*0000*/ 	.byte	0x02, 0x09, 0x00, 0x00, 0x02, 0x02, 0x01, 0x00, 0x02, 0x05, 0x05, 0x00, 0x03, 0x07, 0x01, 0x01
        /*0010*/ 	.byte	0x02, 0x03, 0x00, 0x00, 0x02, 0x06, 0x01, 0x00, 0x04, 0x0b, 0x08, 0x00, 0x09, 0x00, 0x00, 0x00
        /*0020*/ 	.byte	0x00, 0x00, 0x00, 0x00


//--------------------- .nv.info._Z15vectorAddPinnedPiS_S_i --------------------------
	.section	.nv.info._Z15vectorAddPinnedPiS_S_i,"",@"SHT_CUDA_INFO"
	.sectionflags	@""
	.align	4


	//----- nvinfo : EIATTR_CUDA_API_VERSION
	.align		4
        /*0000*/ 	.byte	0x04, 0x37
        /*0002*/ 	.short	(.L_7 - .L_6)
.L_6:
        /*0004*/ 	.word	0x00000082


	//----- nvinfo : EIATTR_KPARAM_INFO
	.align		4
.L_7:
        /*0008*/ 	.byte	0x04, 0x17
        /*000a*/ 	.short	(.L_9 - .L_8)
.L_8:
        /*000c*/ 	.word	0x00000000
        /*0010*/ 	.short	0x0003
        /*0012*/ 	.short	0x0018
        /*0014*/ 	.byte	0x00, 0xf0, 0x11, 0x00


	//----- nvinfo : EIATTR_KPARAM_INFO
	.align		4
.L_9:
        /*0018*/ 	.byte	0x04, 0x17
        /*001a*/ 	.short	(.L_11 - .L_10)
.L_10:
        /*001c*/ 	.word	0x00000000
        /*0020*/ 	.short	0x0002
        /*0022*/ 	.short	0x0010
        /*0024*/ 	.byte	0x00, 0xf5, 0x21, 0x00


	//----- nvinfo : EIATTR_KPARAM_INFO
	.align		4
.L_11:
        /*0028*/ 	.byte	0x04, 0x17
        /*002a*/ 	.short	(.L_13 - .L_12)
.L_12:
        /*002c*/ 	.word	0x00000000
        /*0030*/ 	.short	0x0001
        /*0032*/ 	.short	0x0008
        /*0034*/ 	.byte	0x00, 0xf5, 0x21, 0x00


	//----- nvinfo : EIATTR_KPARAM_INFO
	.align		4
.L_13:
        /*0038*/ 	.byte	0x04, 0x17
        /*003a*/ 	.short	(.L_15 - .L_14)
.L_14:
        /*003c*/ 	.word	0x00000000
        /*0040*/ 	.short	0x0000
        /*0042*/ 	.short	0x0000
        /*0044*/ 	.byte	0x00, 0xf5, 0x21, 0x00


	//----- nvinfo : EIATTR_SPARSE_MMA_MASK
	.align		4
.L_15:
        /*0048*/ 	.byte	0x03, 0x50
        /*004a*/ 	.short	0x0000


	//----- nvinfo : EIATTR_MAXREG_COUNT
	.align		4
        /*004c*/ 	.byte	0x03, 0x1b
        /*004e*/ 	.short	0x00ff


	//----- nvinfo : EIATTR_MERCURY_ISA_VERSION
	.align		4
        /*0050*/ 	.byte	0x03, 0x5f
        /*0052*/ 	.short	0x0101


	//----- nvinfo : EIATTR_VRC_CTA_INIT_COUNT
	.align		4
        /*0054*/ 	.byte	0x02, 0x4a
	.zero		1
	.zero		1


	//----- nvinfo : EIATTR_EXIT_INSTR_OFFSETS
	.align		4
        /*0058*/ 	.byte	0x04, 0x1c
        /*005a*/ 	.short	(.L_17 - .L_16)


	//   ....[0]....
.L_16:
        /*005c*/ 	.word	0x00000070


	//   ....[1]....
        /*0060*/ 	.word	0x00000130


	//----- nvinfo : EIATTR_CBANK_PARAM_SIZE
	.align		4
.L_17:
        /*0064*/ 	.byte	0x03, 0x19
        /*0066*/ 	.short	0x001c


	//----- nvinfo : EIATTR_PARAM_CBANK
	.align		4
        /*0068*/ 	.byte	0x04, 0x0a
        /*006a*/ 	.short	(.L_19 - .L_18)
	.align		4
.L_18:
        /*006c*/ 	.word	index@(.nv.constant0._Z15vectorAddPinnedPiS_S_i)
        /*0070*/ 	.short	0x0380
        /*0072*/ 	.short	0x001c


	//----- nvinfo : EIATTR_SW_WAR
	.align		4
.L_19:
        /*0074*/ 	.byte	0x04, 0x36
        /*0076*/ 	.short	(.L_21 - .L_20)
.L_20:
        /*0078*/ 	.word	0x00000008
.L_21:


//--------------------- .nv.callgraph             --------------------------
	.section	.nv.callgraph,"",@"SHT_CUDA_CALLGRAPH"
	.align	4
	.sectionentsize	8
	.align		4
        /*0000*/ 	.word	0x00000000
	.align		4
        /*0004*/ 	.word	0xffffffff
	.align		4
        /*0008*/ 	.word	0x00000000
	.align		4
        /*000c*/ 	.word	0xfffffffe
	.align		4
        /*0010*/ 	.word	0x00000000
	.align		4
        /*0014*/ 	.word	0xfffffffd
	.align		4
        /*0018*/ 	.word	0x00000000
	.align		4
        /*001c*/ 	.word	0xfffffffc


//--------------------- .text._Z15vectorAddPinnedPiS_S_i --------------------------
	.section	.text._Z15vectorAddPinnedPiS_S_i,"ax",@progbits
	.align	128
        .global         _Z15vectorAddPinnedPiS_S_i
        .type           _Z15vectorAddPinnedPiS_S_i,@function
        .size           _Z15vectorAddPinnedPiS_S_i,(.L_x_1 - _Z15vectorAddPinnedPiS_S_i)
        .other          _Z15vectorAddPinnedPiS_S_i,@"STO_CUDA_ENTRY STV_DEFAULT"
_Z15vectorAddPinnedPiS_S_i:
.text._Z15vectorAddPinnedPiS_S_i:
[----:B------:R-:W-:Y:S01]  /*0000*/  LDC R1, c[0x0][0x37c] ;  /* 0x0000df00ff017b82 */ /* 0x000fe20000000800 */
[----:B------:R-:W0:Y:S07]  /*0010*/  S2R R9, SR_TID.X ;  /* 0x0000000000097919 */ /* 0x000e2e0000002100 */
[----:B------:R-:W0:Y:S01]  /*0020*/  S2UR UR4, SR_CTAID.X ;  /* 0x00000000000479c3 */ /* 0x000e220000002500 */
[----:B------:R-:W1:Y:S07]  /*0030*/  LDCU UR5, c[0x0][0x398] ;  /* 0x00007300ff0577ac */ /* 0x000e6e0008000800 */
[----:B------:R-:W0:Y:S02]  /*0040*/  LDC R0, c[0x0][0x360] ;  /* 0x0000d800ff007b82 */ /* 0x000e240000000800 */
[----:B0-----:R-:W-:-:S05]  /*0050*/  IMAD R9, R0, UR4, R9 ;  /* 0x0000000400097c24 */ /* 0x001fca000f8e0209 */
[----:B-1----:R-:W-:-:S13]  /*0060*/  ISETP.GE.AND P0, PT, R9, UR5, PT ;  /* 0x0000000509007c0c */ /* 0x002fda000bf06270 */
[----:B------:R-:W-:Y:S05]  /*0070*/  @P0 EXIT ;  /* 0x000000000000094d */ /* 0x000fea0003800000 */
[----:B------:R-:W0:Y:S01]  /*0080*/  LDC.64 R2, c[0x0][0x388] ;  /* 0x0000e200ff027b82 */ /* 0x000e220000000a00 */
[----:B------:R-:W1:Y:S07]  /*0090*/  LDCU.64 UR4, c[0x0][0x358] ;  /* 0x00006b00ff0477ac */ /* 0x000e6e0008000a00 */
[----:B------:R-:W2:Y:S08]  /*00a0*/  LDC.64 R4, c[0x0][0x390] ;  /* 0x0000e400ff047b82 */ /* 0x000eb00000000a00 */
[----:B------:R-:W3:Y:S01]  /*00b0*/  LDC.64 R6, c[0x0][0x380] ;  /* 0x0000e000ff067b82 */ /* 0x000ee20000000a00 */
[----:B0-----:R-:W-:-:S06]  /*00c0*/  IMAD.WIDE R2, R9, 0x4, R2 ;  /* 0x0000000409027825 */ /* 0x001fcc00078e0202 */
[----:B-1----:R-:W4:Y:S01]  /*00d0*/  LDG.E R2, desc[UR4][R2.64] ;  /* 0x0000000402027981 */ /* 0x002f22000c1e1900 */
[----:B--2---:R-:W-:-:S06]  /*00e0*/  IMAD.WIDE R4, R9, 0x4, R4 ;  /* 0x0000000409047825 */ /* 0x004fcc00078e0204 */
[----:B------:R-:W4:Y:S01]  /*00f0*/  LDG.E R5, desc[UR4][R4.64] ;  /* 0x0000000404057981 */ /* 0x000f22000c1e1900 */
[----:B---3--:R-:W-:Y:S01]  /*0100*/  IMAD.WIDE R6, R9, 0x4, R6 ;  /* 0x0000000409067825 */ /* 0x008fe200078e0206 */
[----:B----4-:R-:W-:-:S05]  /*0110*/  IADD3 R9, PT, PT, R2, R5, RZ ;  /* 0x0000000502097210 */ /* 0x010fca0007ffe0ff */
[----:B------:R-:W-:Y:S01]  /*0120*/  STG.E desc[UR4][R6.64], R9 ;  /* 0x0000000906007986 */ /* 0x000fe2000c101904 */
[----:B------:R-:W-:Y:S05]  /*0130*/  EXIT ;  /* 0x000000000000794d */ /* 0x000fea0003800000 */
.L_x_0:
[----:B------:R-:W-:-:S00]  /*0140*/  BRA `(.L_x_0) ;  /* 0xfffffffc00fc7947 */ /* 0x000fc0000383ffff */
[----:B------:R-:W-:-:S00]  /*0150*/  NOP ;  /* 0x0000000000007918 */ /* 0x000fc00000000000 */
        /* <DEDUP_REMOVED lines=10> */
.L_x_1:


//--------------------- .nv.shared.reserved.0     --------------------------
	.section	.nv.shared.reserved.0,"aw",@nobits
	.weak		__nv_reservedSMEM_offset_0_alias
	.size		__nv_reservedSMEM_offset_0_alias, 0, 64
	.other		__nv_reservedSMEM_offset_0_alias,@"STO_CUDA_RESERVED_SHARED STV_DEFAULT"
__nv_reservedSMEM_offset_0_alias:
	.zero		0
	.zero		64


//--------------------- .nv.constant0._Z15vectorAddPinnedPiS_S_i --------------------------
	.section	.nv.constant0._Z15vectorAddPinnedPiS_S_i,"a",@progbits
	.sectionflags	@""
	.align	4
.nv.constant0._Z15vectorAddPinnedPiS_S_i:
	.zero		924


//--------------------- SYMBOLS --------------------------

	.type		.nv.reservedSmem.offset0,@object
	.size		.nv.reservedSmem.offset0,0x4
